//
// Generated by NVIDIA NVVM Compiler
//
// Compiler Build ID: CL-36424714
// Cuda compilation tools, release 13.0, V13.0.88
// Based on NVVM 20.0.0
//

.version 9.0
.target sm_100
.address_size 64

	// .globl	_Z6kernelPf
// _ZZ6kernelPfE1b has been demoted

.visible .entry _Z6kernelPf(
	.param .u64 .ptr .align 1 _Z6kernelPf_param_0
)
{
	.reg .pred 	%p<10>;
	.reg .b32 	%r<49>;
	.reg .b32 	%f<84>;
	.reg .b64 	%rd<5>;
	// demoted variable
	.shared .align 4 .b8 _ZZ6kernelPfE1b[4096];
	ld.param.u64 	%rd2, [_Z6kernelPf_param_0];
	cvta.to.global.u64 	%rd1, %rd2;
	mov.u32 	%r24, %ctaid.x;
	mov.u32 	%r1, %ntid.x;
	mov.u32 	%r2, %tid.x;
	mad.lo.s32 	%r25, %r24, %r1, %r2;
	bar.sync 	0;
	mul.wide.s32 	%rd3, %r25, 4;
	add.s64 	%rd4, %rd1, %rd3;
	ld.global.f32 	%f16, [%rd4];
	shl.b32 	%r26, %r2, 2;
	mov.u32 	%r27, _ZZ6kernelPfE1b;
	add.s32 	%r28, %r27, %r26;
	st.shared.f32 	[%r28], %f16;
	bar.sync 	0;
	and.b32  	%r3, %r1, 15;
	setp.lt.u32 	%p1, %r1, 16;
	mov.f32 	%f83, 0f00000000;
	mov.b32 	%r45, 0;
	@%p1 bra 	$L__BB0_3;
	and.b32  	%r45, %r1, 2032;
	add.s32 	%r42, %r27, 32;
	and.b32  	%r31, %r1, -16;
	neg.s32 	%r43, %r31;
	mov.f32 	%f83, 0f00000000;
$L__BB0_2:
	.pragma "nounroll";
	ld.shared.f32 	%f18, [%r42+-32];
	add.f32 	%f19, %f83, %f18;
	ld.shared.f32 	%f20, [%r42+-28];
	add.f32 	%f21, %f19, %f20;
	ld.shared.f32 	%f22, [%r42+-24];
	add.f32 	%f23, %f21, %f22;
	ld.shared.f32 	%f24, [%r42+-20];
	add.f32 	%f25, %f23, %f24;
	ld.shared.f32 	%f26, [%r42+-16];
	add.f32 	%f27, %f25, %f26;
	ld.shared.f32 	%f28, [%r42+-12];
	add.f32 	%f29, %f27, %f28;
	ld.shared.f32 	%f30, [%r42+-8];
	add.f32 	%f31, %f29, %f30;
	ld.shared.f32 	%f32, [%r42+-4];
	add.f32 	%f33, %f31, %f32;
	ld.shared.f32 	%f34, [%r42];
	add.f32 	%f35, %f33, %f34;
	ld.shared.f32 	%f36, [%r42+4];
	add.f32 	%f37, %f35, %f36;
	ld.shared.f32 	%f38, [%r42+8];
	add.f32 	%f39, %f37, %f38;
	ld.shared.f32 	%f40, [%r42+12];
	add.f32 	%f41, %f39, %f40;
	ld.shared.f32 	%f42, [%r42+16];
	add.f32 	%f43, %f41, %f42;
	ld.shared.f32 	%f44, [%r42+20];
	add.f32 	%f45, %f43, %f44;
	ld.shared.f32 	%f46, [%r42+24];
	add.f32 	%f47, %f45, %f46;
	ld.shared.f32 	%f48, [%r42+28];
	add.f32 	%f83, %f47, %f48;
	add.s32 	%r43, %r43, 16;
	add.s32 	%r42, %r42, 64;
	setp.ne.s32 	%p2, %r43, 0;
	@%p2 bra 	$L__BB0_2;
$L__BB0_3:
	setp.eq.s32 	%p3, %r3, 0;
	@%p3 bra 	$L__BB0_12;
	and.b32  	%r11, %r1, 7;
	setp.lt.u32 	%p4, %r3, 8;
	@%p4 bra 	$L__BB0_6;
	shl.b32 	%r32, %r45, 2;
	add.s32 	%r34, %r27, %r32;
	ld.shared.f32 	%f50, [%r34];
	add.f32 	%f51, %f83, %f50;
	ld.shared.f32 	%f52, [%r34+4];
	add.f32 	%f53, %f51, %f52;
	ld.shared.f32 	%f54, [%r34+8];
	add.f32 	%f55, %f53, %f54;
	ld.shared.f32 	%f56, [%r34+12];
	add.f32 	%f57, %f55, %f56;
	ld.shared.f32 	%f58, [%r34+16];
	add.f32 	%f59, %f57, %f58;
	ld.shared.f32 	%f60, [%r34+20];
	add.f32 	%f61, %f59, %f60;
	ld.shared.f32 	%f62, [%r34+24];
	add.f32 	%f63, %f61, %f62;
	ld.shared.f32 	%f64, [%r34+28];
	add.f32 	%f83, %f63, %f64;
	add.s32 	%r45, %r45, 8;
$L__BB0_6:
	setp.eq.s32 	%p5, %r11, 0;
	@%p5 bra 	$L__BB0_12;
	and.b32  	%r14, %r1, 3;
	setp.lt.u32 	%p6, %r11, 4;
	@%p6 bra 	$L__BB0_9;
	shl.b32 	%r35, %r45, 2;
	add.s32 	%r37, %r27, %r35;
	ld.shared.f32 	%f66, [%r37];
	add.f32 	%f67, %f83, %f66;
	ld.shared.f32 	%f68, [%r37+4];
	add.f32 	%f69, %f67, %f68;
	ld.shared.f32 	%f70, [%r37+8];
	add.f32 	%f71, %f69, %f70;
	ld.shared.f32 	%f72, [%r37+12];
	add.f32 	%f83, %f71, %f72;
	add.s32 	%r45, %r45, 4;
$L__BB0_9:
	setp.eq.s32 	%p7, %r14, 0;
	@%p7 bra 	$L__BB0_12;
	shl.b32 	%r38, %r45, 2;
	add.s32 	%r48, %r27, %r38;
	neg.s32 	%r47, %r14;
$L__BB0_11:
	.pragma "nounroll";
	ld.shared.f32 	%f73, [%r48];
	add.f32 	%f83, %f83, %f73;
	add.s32 	%r48, %r48, 4;
	add.s32 	%r47, %r47, 1;
	setp.ne.s32 	%p8, %r47, 0;
	@%p8 bra 	$L__BB0_11;
$L__BB0_12:
	add.s32 	%r40, %r1, -1;
	and.b32  	%r41, %r40, %r2;
	setp.ne.s32 	%p9, %r41, 0;
	@%p9 bra 	$L__BB0_14;
	atom.global.add.f32 	%f74, [%rd1], %f83;
$L__BB0_14:
	ret;

}


// ===== COMPILED SASS (sm_100) =====

	.target	sm_100

	.elftype	@"ET_EXEC"


//--------------------- .note.nv.tkinfo           --------------------------
	.section	.note.nv.tkinfo,"",@"SHT_NOTE"
	.sectionflags	@"SHF_NOTE_NV_TKINFO"
	.tkinfo
        /*0018*/ 	.word	0x00000002
        /*0030*/ 	.string	""
        /*0030*/ 	.string	"ptxas"
        /*0030*/ 	.string	"Cuda compilation tools, release 13.0, V13.0.88"
        /*0030*/ 	.string	"Build cuda_13.0.r13.0/compiler.36424714_0"
        /*0030*/ 	.string	"-arch sm_100 -m 64 "



//--------------------- .note.nv.cuinfo           --------------------------
	.section	.note.nv.cuinfo,"",@"SHT_NOTE"
	.sectionflags	@"SHF_NOTE_NV_CUINFO"
        /*0018*/ 	.short	0x0002
        /*001a*/ 	.short	0x0064
        /*001c*/ 	.short	0x0082
	.zero		2


//--------------------- .nv.info                  --------------------------
	.section	.nv.info,"",@"SHT_CUDA_INFO"
	.align	4


	//----- nvinfo : EIATTR_REGCOUNT
	.align		4
        /*0000*/ 	.byte	0x04, 0x2f
        /*0002*/ 	.short	(.L_1 - .L_0)
	.align		4
.L_0:
        /*0004*/ 	.word	index@(_Z6kernelPf)
        /*0008*/ 	.word	0x00000018


	//----- nvinfo : EIATTR_FRAME_SIZE
	.align		4
.L_1:
        /*000c*/ 	.byte	0x04, 0x11
        /*000e*/ 	.short	(.L_3 - .L_2)
	.align		4
.L_2:
        /*0010*/ 	.word	index@(_Z6kernelPf)
        /*0014*/ 	.word	0x00000000


	//----- nvinfo : EIATTR_MIN_STACK_SIZE
	.align		4
.L_3:
        /*0018*/ 	.byte	0x04, 0x12
        /*001a*/ 	.short	(.L_5 - .L_4)
	.align		4
.L_4:
        /*001c*/ 	.word	index@(_Z6kernelPf)
        /*0020*/ 	.word	0x00000000
.L_5:


//--------------------- .nv.compat                --------------------------
	.section	.nv.compat,"",@"SHT_CUDA_COMPAT_INFO"
	.align	4
        /*0000*/ 	.byte	0x02, 0x09, 0x00, 0x00, 0x02, 0x02, 0x01, 0x00, 0x02, 0x05, 0x05, 0x00, 0x03, 0x07, 0x01, 0x01
        /*0010*/ 	.byte	0x02, 0x03, 0x00, 0x00, 0x02, 0x06, 0x01, 0x00, 0x04, 0x0b, 0x08, 0x00, 0x09, 0x00, 0x00, 0x00
        /*0020*/ 	.byte	0x00, 0x00, 0x00, 0x00


//--------------------- .nv.info._Z6kernelPf      --------------------------
	.section	.nv.info._Z6kernelPf,"",@"SHT_CUDA_INFO"
	.sectionflags	@""
	.align	4


	//----- nvinfo : EIATTR_CUDA_API_VERSION
	.align		4
        /*0000*/ 	.byte	0x04, 0x37
        /*0002*/ 	.short	(.L_7 - .L_6)
.L_6:
        /*0004*/ 	.word	0x00000082


	//----- nvinfo : EIATTR_KPARAM_INFO
	.align		4
.L_7:
        /*0008*/ 	.byte	0x04, 0x17
        /*000a*/ 	.short	(.L_9 - .L_8)
.L_8:
        /*000c*/ 	.word	0x00000000
        /*0010*/ 	.short	0x0000
        /*0012*/ 	.short	0x0000
        /*0014*/ 	.byte	0x00, 0xf5, 0x21, 0x00


	//----- nvinfo : EIATTR_SPARSE_MMA_MASK
	.align		4
.L_9:
        /*0018*/ 	.byte	0x03, 0x50
        /*001a*/ 	.short	0x0000


	//----- nvinfo : EIATTR_MAXREG_COUNT
	.align		4
        /*001c*/ 	.byte	0x03, 0x1b
        /*001e*/ 	.short	0x00ff


	//----- nvinfo : EIATTR_NUM_BARRIERS
	.align		4
        /*0020*/ 	.byte	0x02, 0x4c
        /*0022*/ 	.byte	0x01
	.zero		1


	//----- nvinfo : EIATTR_MERCURY_ISA_VERSION
	.align		4
        /*0024*/ 	.byte	0x03, 0x5f
        /*0026*/ 	.short	0x0101


	//----- nvinfo : EIATTR_VRC_CTA_INIT_COUNT
	.align		4
        /*0028*/ 	.byte	0x02, 0x4a
	.zero		1
	.zero		1


	//----- nvinfo : EIATTR_EXIT_INSTR_OFFSETS
	.align		4
        /*002c*/ 	.byte	0x04, 0x1c
        /*002e*/ 	.short	(.L_11 - .L_10)


	//   ....[0]....
.L_10:
        /*0030*/ 	.word	0x000005b0


	//   ....[1]....
        /*0034*/ 	.word	0x000005e0


	//----- nvinfo : EIATTR_CBANK_PARAM_SIZE
	.align		4
.L_11:
        /*0038*/ 	.byte	0x03, 0x19
        /*003a*/ 	.short	0x0008


	//----- nvinfo : EIATTR_PARAM_CBANK
	.align		4
        /*003c*/ 	.byte	0x04, 0x0a
        /*003e*/ 	.short	(.L_13 - .L_12)
	.align		4
.L_12:
        /*0040*/ 	.word	index@(.nv.constant0._Z6kernelPf)
        /*0044*/ 	.short	0x0380
        /*0046*/ 	.short	0x0008


	//----- nvinfo : EIATTR_SW_WAR
	.align		4
.L_13:
        /*0048*/ 	.byte	0x04, 0x36
        /*004a*/ 	.short	(.L_15 - .L_14)
.L_14:
        /*004c*/ 	.word	0x00000008
.L_15:


//--------------------- .nv.callgraph             --------------------------
	.section	.nv.callgraph,"",@"SHT_CUDA_CALLGRAPH"
	.align	4
	.sectionentsize	8
	.align		4
        /*0000*/ 	.word	0x00000000
	.align		4
        /*0004*/ 	.word	0xffffffff
	.align		4
        /*0008*/ 	.word	0x00000000
	.align		4
        /*000c*/ 	.word	0xfffffffe
	.align		4
        /*0010*/ 	.word	0x00000000
	.align		4
        /*0014*/ 	.word	0xfffffffd
	.align		4
        /*0018*/ 	.word	0x00000000
	.align		4
        /*001c*/ 	.word	0xfffffffc


//--------------------- .text._Z6kernelPf         --------------------------
	.section	.text._Z6kernelPf,"ax",@progbits
	.align	128
        .global         _Z6kernelPf
        .type           _Z6kernelPf,@function
        .size           _Z6kernelPf,(.L_x_7 - _Z6kernelPf)
        .other          _Z6kernelPf,@"STO_CUDA_ENTRY STV_DEFAULT"
_Z6kernelPf:
.text._Z6kernelPf:
[----:B------:R-:W-:Y:S01]  /*0000*/  LDC R1, c[0x0][0x37c] ;  /* 0x0000df00ff017b82 */ /* 0x000fe20000000800 */
[----:B------:R-:W0:Y:S07]  /*0010*/  S2R R0, SR_TID.X ;  /* 0x0000000000007919 */ /* 0x000e2e0000002100 */
[----:B------:R-:W0:Y:S01]  /*0020*/  S2UR UR4, SR_CTAID.X ;  /* 0x00000000000479c3 */ /* 0x000e220000002500 */
[----:B------:R-:W1:Y:S07]  /*0030*/  LDCU.64 UR6, c[0x0][0x358] ;  /* 0x00006b00ff0677ac */ /* 0x000e6e0008000a00 */
[----:B------:R-:W-:Y:S08]  /*0040*/  BAR.SYNC.DEFER_BLOCKING 0x0 ;  /* 0x0000000000007b1d */ /* 0x000ff00000010000 */
[----:B------:R-:W0:Y:S08]  /*0050*/  LDC R3, c[0x0][0x360] ;  /* 0x0000d800ff037b82 */ /* 0x000e300000000800 */
[----:B------:R-:W2:Y:S01]  /*0060*/  LDC.64 R4, c[0x0][0x380] ;  /* 0x0000e000ff047b82 */ /* 0x000ea20000000a00 */
[----:B0-----:R-:W-:-:S04]  /*0070*/  IMAD R7, R3, UR4, R0 ;  /* 0x0000000403077c24 */ /* 0x001fc8000f8e0200 */
[----:B--2---:R-:W-:-:S06]  /*0080*/  IMAD.WIDE R4, R7, 0x4, R4 ;  /* 0x0000000407047825 */ /* 0x004fcc00078e0204 */
[----:B-1----:R-:W2:Y:S01]  /*0090*/  LDG.E R4, desc[UR6][R4.64] ;  /* 0x0000000604047981 */ /* 0x002ea2000c1e1900 */
[----:B------:R-:W0:Y:S01]  /*00a0*/  S2UR UR5, SR_CgaCtaId ;  /* 0x00000000000579c3 */ /* 0x000e220000008800 */
[----:B------:R-:W-:Y:S01]  /*00b0*/  UMOV UR4, 0x400 ;  /* 0x0000040000047882 */ /* 0x000fe20000000000 */
[C---:B------:R-:W-:Y:S01]  /*00c0*/  ISETP.GE.U32.AND P1, PT, R3.reuse, 0x10, PT ;  /* 0x000000100300780c */ /* 0x040fe20003f26070 */
[----:B------:R-:W-:Y:S01]  /*00d0*/  HFMA2 R19, -RZ, RZ, 0, 0 ;  /* 0x00000000ff137431 */ /* 0x000fe200000001ff */
[----:B------:R-:W-:Y:S02]  /*00e0*/  LOP3.LUT R20, R3, 0xf, RZ, 0xc0, !PT ;  /* 0x0000000f03147812 */ /* 0x000fe400078ec0ff */
[----:B------:R-:W-:Y:S02]  /*00f0*/  MOV R2, RZ ;  /* 0x000000ff00027202 */ /* 0x000fe40000000f00 */
[----:B------:R-:W-:Y:S01]  /*0100*/  ISETP.NE.AND P0, PT, R20, RZ, PT ;  /* 0x000000ff1400720c */ /* 0x000fe20003f05270 */
[----:B0-----:R-:W-:-:S06]  /*0110*/  ULEA UR4, UR5, UR4, 0x18 ;  /* 0x0000000405047291 */ /* 0x001fcc000f8ec0ff */
[----:B------:R-:W-:-:S05]  /*0120*/  LEA R7, R0, UR4, 0x2 ;  /* 0x0000000400077c11 */ /* 0x000fca000f8e10ff */
[----:B--2---:R0:W-:Y:S01]  /*0130*/  STS [R7], R4 ;  /* 0x0000000407007388 */ /* 0x0041e20000000800 */
[----:B------:R-:W-:Y:S06]  /*0140*/  BAR.SYNC.DEFER_BLOCKING 0x0 ;  /* 0x0000000000007b1d */ /* 0x000fec0000010000 */
[----:B------:R-:W-:Y:S05]  /*0150*/  @!P1 BRA `(.L_x_0) ;  /* 0x0000000000749947 */ /* 0x000fea0003800000 */
[C---:B------:R-:W-:Y:S01]  /*0160*/  LOP3.LUT R21, R3.reuse, 0xfffffff0, RZ, 0xc0, !PT ;  /* 0xfffffff003157812 */ /* 0x040fe200078ec0ff */
[----:B------:R-:W-:Y:S01]  /*0170*/  UIADD3 UR5, UPT, UPT, UR4, 0x20, URZ ;  /* 0x0000002004057890 */ /* 0x000fe2000fffe0ff */
[----:B------:R-:W-:Y:S02]  /*0180*/  LOP3.LUT R2, R3, 0x7f0, RZ, 0xc0, !PT ;  /* 0x000007f003027812 */ /* 0x000fe400078ec0ff */
[----:B------:R-:W-:Y:S02]  /*0190*/  MOV R19, RZ ;  /* 0x000000ff00137202 */ /* 0x000fe40000000f00 */
[----:B------:R-:W-:-:S07]  /*01a0*/  IADD3 R21, PT, PT, -R21, RZ, RZ ;  /* 0x000000ff15157210 */ /* 0x000fce0007ffe1ff */
.L_x_1:
[----:B0-----:R-:W0:Y:S01]  /*01b0*/  LDS.128 R4, [UR5+-0x20] ;  /* 0xffffe005ff047984 */ /* 0x001e220008000c00 */
[----:B------:R-:W-:-:S03]  /*01c0*/  IADD3 R21, PT, PT, R21, 0x10, RZ ;  /* 0x0000001015157810 */ /* 0x000fc60007ffe0ff */
[----:B------:R-:W1:Y:S01]  /*01d0*/  LDS.128 R8, [UR5+-0x10] ;  /* 0xfffff005ff087984 */ /* 0x000e620008000c00 */
[----:B------:R-:W-:-:S03]  /*01e0*/  ISETP.NE.AND P1, PT, R21, RZ, PT ;  /* 0x000000ff1500720c */ /* 0x000fc60003f25270 */
[----:B------:R-:W2:Y:S01]  /*01f0*/  LDS.128 R12, [UR5] ;  /* 0x00000005ff0c7984 */ /* 0x000ea20008000c00 */
[----:B0-----:R-:W-:-:S03]  /*0200*/  FADD R4, R4, R19 ;  /* 0x0000001304047221 */ /* 0x001fc60000000000 */
[----:B------:R-:W0:Y:S01]  /*0210*/  LDS.128 R16, [UR5+0x10] ;  /* 0x00001005ff107984 */ /* 0x000e220008000c00 */
[----:B------:R-:W-:Y:S01]  /*0220*/  UIADD3 UR5, UPT, UPT, UR5, 0x40, URZ ;  /* 0x0000004005057890 */ /* 0x000fe2000fffe0ff */
[----:B------:R-:W-:-:S04]  /*0230*/  FADD R5, R4, R5 ;  /* 0x0000000504057221 */ /* 0x000fc80000000000 */
[----:B------:R-:W-:-:S04]  /*0240*/  FADD R6, R5, R6 ;  /* 0x0000000605067221 */ /* 0x000fc80000000000 */
[----:B------:R-:W-:-:S04]  /*0250*/  FADD R7, R6, R7 ;  /* 0x0000000706077221 */ /* 0x000fc80000000000 */
[----:B-1----:R-:W-:-:S04]  /*0260*/  FADD R8, R7, R8 ;  /* 0x0000000807087221 */ /* 0x002fc80000000000 */
[----:B------:R-:W-:-:S04]  /*0270*/  FADD R9, R8, R9 ;  /* 0x0000000908097221 */ /* 0x000fc80000000000 */
[----:B------:R-:W-:-:S04]  /*0280*/  FADD R10, R9, R10 ;  /* 0x0000000a090a7221 */ /* 0x000fc80000000000 */
[----:B------:R-:W-:-:S04]  /*0290*/  FADD R11, R10, R11 ;  /* 0x0000000b0a0b7221 */ /* 0x000fc80000000000 */
[----:B--2---:R-:W-:-:S04]  /*02a0*/  FADD R12, R11, R12 ;  /* 0x0000000c0b0c7221 */ /* 0x004fc80000000000 */
[----:B------:R-:W-:-:S04]  /*02b0*/  FADD R13, R12, R13 ;  /* 0x0000000d0c0d7221 */ /* 0x000fc80000000000 */
[----:B------:R-:W-:-:S04]  /*02c0*/  FADD R14, R13, R14 ;  /* 0x0000000e0d0e7221 */ /* 0x000fc80000000000 */
[----:B------:R-:W-:-:S04]  /*02d0*/  FADD R15, R14, R15 ;  /* 0x0000000f0e0f7221 */ /* 0x000fc80000000000 */
[----:B0-----:R-:W-:-:S04]  /*02e0*/  FADD R16, R15, R16 ;  /* 0x000000100f107221 */ /* 0x001fc80000000000 */
[----:B------:R-:W-:-:S04]  /*02f0*/  FADD R17, R16, R17 ;  /* 0x0000001110117221 */ /* 0x000fc80000000000 */
[----:B------:R-:W-:-:S04]  /*0300*/  FADD R18, R17, R18 ;  /* 0x0000001211127221 */ /* 0x000fc80000000000 */
[----:B------:R-:W-:Y:S01]  /*0310*/  FADD R19, R18, R19 ;  /* 0x0000001312137221 */ /* 0x000fe20000000000 */
[----:B------:R-:W-:Y:S06]  /*0320*/  @P1 BRA `(.L_x_1) ;  /* 0xfffffffc00a01947 */ /* 0x000fec000383ffff */
.L_x_0:
[----:B------:R-:W-:Y:S05]  /*0330*/  @!P0 BRA `(.L_x_2) ;  /* 0x0000000000948947 */ /* 0x000fea0003800000 */
[----:B------:R-:W-:Y:S02]  /*0340*/  ISETP.GE.U32.AND P0, PT, R20, 0x8, PT ;  /* 0x000000081400780c */ /* 0x000fe40003f06070 */
[----:B------:R-:W-:-:S04]  /*0350*/  LOP3.LUT R13, R3, 0x7, RZ, 0xc0, !PT ;  /* 0x00000007030d7812 */ /* 0x000fc800078ec0ff */
[----:B------:R-:W-:-:S07]  /*0360*/  ISETP.NE.AND P1, PT, R13, RZ, PT ;  /* 0x000000ff0d00720c */ /* 0x000fce0003f25270 */
[----:B------:R-:W-:Y:S06]  /*0370*/  @!P0 BRA `(.L_x_3) ;  /* 0x0000000000308947 */ /* 0x000fec0003800000 */
[C---:B------:R-:W-:Y:S02]  /*0380*/  LEA R12, R2.reuse, UR4, 0x2 ;  /* 0x00000004020c7c11 */ /* 0x040fe4000f8e10ff */
[----:B------:R-:W-:-:S03]  /*0390*/  IADD3 R2, PT, PT, R2, 0x8, RZ ;  /* 0x0000000802027810 */ /* 0x000fc60007ffe0ff */
[----:B0-----:R-:W0:Y:S04]  /*03a0*/  LDS.128 R4, [R12] ;  /* 0x000000000c047984 */ /* 0x001e280000000c00 */
[----:B------:R-:W1:Y:S01]  /*03b0*/  LDS.128 R8, [R12+0x10] ;  /* 0x000010000c087984 */ /* 0x000e620000000c00 */
[----:B0-----:R-:W-:-:S04]  /*03c0*/  FADD R4, R19, R4 ;  /* 0x0000000413047221 */ /* 0x001fc80000000000 */
[----:B------:R-:W-:-:S04]  /*03d0*/  FADD R5, R4, R5 ;  /* 0x0000000504057221 */ /* 0x000fc80000000000 */
[----:B------:R-:W-:-:S04]  /*03e0*/  FADD R6, R5, R6 ;  /* 0x0000000605067221 */ /* 0x000fc80000000000 */
[----:B------:R-:W-:-:S04]  /*03f0*/  FADD R7, R6, R7 ;  /* 0x0000000706077221 */ /* 0x000fc80000000000 */
[----:B-1----:R-:W-:-:S04]  /*0400*/  FADD R8, R7, R8 ;  /* 0x0000000807087221 */ /* 0x002fc80000000000 */
[----:B------:R-:W-:-:S04]  /*0410*/  FADD R9, R8, R9 ;  /* 0x0000000908097221 */ /* 0x000fc80000000000 */
[----:B------:R-:W-:-:S04]  /*0420*/  FADD R10, R9, R10 ;  /* 0x0000000a090a7221 */ /* 0x000fc80000000000 */
[----:B------:R-:W-:-:S07]  /*0430*/  FADD R19, R10, R11 ;  /* 0x0000000b0a137221 */ /* 0x000fce0000000000 */
.L_x_3:
[----:B------:R-:W-:Y:S05]  /*0440*/  @!P1 BRA `(.L_x_2) ;  /* 0x0000000000509947 */ /* 0x000fea0003800000 */
[----:B------:R-:W-:Y:S02]  /*0450*/  ISETP.GE.U32.AND P0, PT, R13, 0x4, PT ;  /* 0x000000040d00780c */ /* 0x000fe40003f06070 */
[----:B------:R-:W-:-:S04]  /*0460*/  LOP3.LUT R8, R3, 0x3, RZ, 0xc0, !PT ;  /* 0x0000000303087812 */ /* 0x000fc800078ec0ff */
[----:B------:R-:W-:-:S07]  /*0470*/  ISETP.NE.AND P1, PT, R8, RZ, PT ;  /* 0x000000ff0800720c */ /* 0x000fce0003f25270 */
[----:B------:R-:W-:Y:S06]  /*0480*/  @!P0 BRA `(.L_x_4) ;  /* 0x00000000001c8947 */ /* 0x000fec0003800000 */
[C---:B0-----:R-:W-:Y:S02]  /*0490*/  LEA R4, R2.reuse, UR4, 0x2 ;  /* 0x0000000402047c11 */ /* 0x041fe4000f8e10ff */
[----:B------:R-:W-:-:S04]  /*04a0*/  IADD3 R2, PT, PT, R2, 0x4, RZ ;  /* 0x0000000402027810 */ /* 0x000fc80007ffe0ff */
[----:B------:R-:W0:Y:S02]  /*04b0*/  LDS.128 R4, [R4] ;  /* 0x0000000004047984 */ /* 0x000e240000000c00 */
[----:B0-----:R-:W-:-:S04]  /*04c0*/  FADD R10, R19, R4 ;  /* 0x00000004130a7221 */ /* 0x001fc80000000000 */
[----:B------:R-:W-:-:S04]  /*04d0*/  FADD R5, R10, R5 ;  /* 0x000000050a057221 */ /* 0x000fc80000000000 */
[----:B------:R-:W-:-:S04]  /*04e0*/  FADD R6, R5, R6 ;  /* 0x0000000605067221 */ /* 0x000fc80000000000 */
[----:B------:R-:W-:-:S07]  /*04f0*/  FADD R19, R6, R7 ;  /* 0x0000000706137221 */ /* 0x000fce0000000000 */
.L_x_4:
[----:B------:R-:W-:Y:S05]  /*0500*/  @!P1 BRA `(.L_x_2) ;  /* 0x0000000000209947 */ /* 0x000fea0003800000 */
[----:B------:R-:W-:Y:S02]  /*0510*/  LEA R2, R2, UR4, 0x2 ;  /* 0x0000000402027c11 */ /* 0x000fe4000f8e10ff */
[----:B------:R-:W-:-:S07]  /*0520*/  IADD3 R8, PT, PT, -R8, RZ, RZ ;  /* 0x000000ff08087210 */ /* 0x000fce0007ffe1ff */
.L_x_5:
[----:B0-----:R0:W1:Y:S01]  /*0530*/  LDS R4, [R2] ;  /* 0x0000000002047984 */ /* 0x0010620000000800 */
[----:B------:R-:W-:-:S04]  /*0540*/  IADD3 R8, PT, PT, R8, 0x1, RZ ;  /* 0x0000000108087810 */ /* 0x000fc80007ffe0ff */
[----:B------:R-:W-:Y:S02]  /*0550*/  ISETP.NE.AND P0, PT, R8, RZ, PT ;  /* 0x000000ff0800720c */ /* 0x000fe40003f05270 */
[----:B0-----:R-:W-:Y:S01]  /*0560*/  IADD3 R2, PT, PT, R2, 0x4, RZ ;  /* 0x0000000402027810 */ /* 0x001fe20007ffe0ff */
[----:B-1----:R-:W-:-:S10]  /*0570*/  FADD R19, R4, R19 ;  /* 0x0000001304137221 */ /* 0x002fd40000000000 */
[----:B------:R-:W-:Y:S05]  /*0580*/  @P0 BRA `(.L_x_5) ;  /* 0xfffffffc00e80947 */ /* 0x000fea000383ffff */
.L_x_2:
[----:B------:R-:W-:-:S04]  /*0590*/  IADD3 R3, PT, PT, R3, -0x1, RZ ;  /* 0xffffffff03037810 */ /* 0x000fc80007ffe0ff */
[----:B------:R-:W-:-:S13]  /*05a0*/  LOP3.LUT P0, RZ, R3, R0, RZ, 0xc0, !PT ;  /* 0x0000000003ff7212 */ /* 0x000fda000780c0ff */
[----:B------:R-:W-:Y:S05]  /*05b0*/  @P0 EXIT ;  /* 0x000000000000094d */ /* 0x000fea0003800000 */
[----:B------:R-:W1:Y:S02]  /*05c0*/  LDC.64 R2, c[0x0][0x380] ;  /* 0x0000e000ff027b82 */ /* 0x000e640000000a00 */
[----:B-1----:R-:W-:Y:S01]  /*05d0*/  REDG.E.ADD.F32.FTZ.RN.STRONG.GPU desc[UR6][R2.64], R19 ;  /* 0x00000013020079a6 */ /* 0x002fe2000c12f306 */
[----:B------:R-:W-:Y:S05]  /*05e0*/  EXIT ;  /* 0x000000000000794d */ /* 0x000fea0003800000 */
.L_x_6:
[----:B------:R-:W-:-:S00]  /*05f0*/  BRA `(.L_x_6) ;  /* 0xfffffffc00fc7947 */ /* 0x000fc0000383ffff */
[----:B------:R-:W-:-:S00]  /*0600*/  NOP ;  /* 0x0000000000007918 */ /* 0x000fc00000000000 */
[----:B------:R-:W-:-:S00]  /*0610*/  NOP ;  /* 0x0000000000007918 */ /* 0x000fc00000000000 */
[----:B------:R-:W-:-:S00]  /*0620*/  NOP ;  /* 0x0000000000007918 */ /* 0x000fc00000000000 */
[----:B------:R-:W-:-:S00]  /*0630*/  NOP ;  /* 0x0000000000007918 */ /* 0x000fc00000000000 */
[----:B------:R-:W-:-:S00]  /*0640*/  NOP ;  /* 0x0000000000007918 */ /* 0x000fc00000000000 */
[----:B------:R-:W-:-:S00]  /*0650*/  NOP ;  /* 0x0000000000007918 */ /* 0x000fc00000000000 */
[----:B------:R-:W-:-:S00]  /*0660*/  NOP ;  /* 0x0000000000007918 */ /* 0x000fc00000000000 */
[----:B------:R-:W-:-:S00]  /*0670*/  NOP ;  /* 0x0000000000007918 */ /* 0x000fc00000000000 */
.L_x_7:


//--------------------- .nv.shared._Z6kernelPf    --------------------------
	.section	.nv.shared._Z6kernelPf,"aw",@nobits
	.sectionflags	@""
	.align	4
.nv.shared._Z6kernelPf:
	.zero		5120


//--------------------- .nv.shared.reserved.0     --------------------------
	.section	.nv.shared.reserved.0,"aw",@nobits
	.weak		__nv_reservedSMEM_offset_0_alias
	.size		__nv_reservedSMEM_offset_0_alias, 0, 64
	.other		__nv_reservedSMEM_offset_0_alias,@"STO_CUDA_RESERVED_SHARED STV_DEFAULT"
__nv_reservedSMEM_offset_0_alias:
	.zero		0
	.zero		64


//--------------------- .nv.constant0._Z6kernelPf --------------------------
	.section	.nv.constant0._Z6kernelPf,"a",@progbits
	.sectionflags	@""
	.align	4
.nv.constant0._Z6kernelPf:
	.zero		904


//--------------------- SYMBOLS --------------------------

	.type		.nv.reservedSmem.offset0,@object
	.size		.nv.reservedSmem.offset0,0x4
	.type		.nv.reservedSmem.cap,@object
	.size		.nv.reservedSmem.cap,0x4
